	.headerflags	@"EF_CUDA_TEXMODE_UNIFIED EF_CUDA_64BIT_ADDRESS EF_CUDA_ACCELERATORS EF_CUDA_SM90 EF_CUDA_VIRTUAL_SM(EF_CUDA_SM90)"
	.elftype	@"ET_EXEC"


//--------------------- .nv.info                  --------------------------
	.section	.nv.info,"",@"SHT_CUDA_INFO"
	.align	4


	//----- nvinfo : EIATTR_REGCOUNT
	.align		4
        /*0000*/ 	.byte	0x04, 0x2f
        /*0002*/ 	.short	(.L_1 - .L_0)
	.align		4
.L_0:
        /*0004*/ 	.word	index@(triton_poi_fused_convolution_max_pool2d_with_indices_relu_8)
        /*0008*/ 	.word	0x0000000c


	//----- nvinfo : EIATTR_MIN_STACK_SIZE
	.align		4
.L_1:
        /*000c*/ 	.byte	0x04, 0x12
        /*000e*/ 	.short	(.L_3 - .L_2)
	.align		4
.L_2:
        /*0010*/ 	.word	index@(triton_poi_fused_convolution_max_pool2d_with_indices_relu_8)
        /*0014*/ 	.word	0x00000000


	//----- nvinfo : EIATTR_FRAME_SIZE
	.align		4
.L_3:
        /*0018*/ 	.byte	0x04, 0x11
        /*001a*/ 	.short	(.L_5 - .L_4)
	.align		4
.L_4:
        /*001c*/ 	.word	index@(triton_poi_fused_convolution_max_pool2d_with_indices_relu_8)
        /*0020*/ 	.word	0x00000000


	//----- nvinfo : EIATTR_MIN_STACK_SIZE
	.align		4
.L_5:
        /*0024*/ 	.byte	0x04, 0x12
        /*0026*/ 	.short	(.L_7 - .L_6)
	.align		4
.L_6:
        /*0028*/ 	.word	index@(triton_poi_fused_convolution_max_pool2d_with_indices_relu_8)
        /*002c*/ 	.word	0x00000000
.L_7:


//--------------------- .nv.info.triton_poi_fused_convolution_max_pool2d_with_indices_relu_8 --------------------------
	.section	.nv.info.triton_poi_fused_convolution_max_pool2d_with_indices_relu_8,"",@"SHT_CUDA_INFO"
	.sectionflags	@""
	.align	4


	//----- nvinfo : EIATTR_CUDA_API_VERSION
	.align		4
        /*0000*/ 	.byte	0x04, 0x37
        /*0002*/ 	.short	(.L_9 - .L_8)
.L_8:
        /*0004*/ 	.word	0x0000007c


	//----- nvinfo : EIATTR_KPARAM_INFO
	.align		4
.L_9:
        /*0008*/ 	.byte	0x04, 0x17
        /*000a*/ 	.short	(.L_11 - .L_10)
.L_10:
        /*000c*/ 	.word	0x00000000
        /*0010*/ 	.short	0x0002
        /*0012*/ 	.short	0x0010
        /*0014*/ 	.byte	0x00, 0xf0, 0x11, 0x00


	//----- nvinfo : EIATTR_KPARAM_INFO
	.align		4
.L_11:
        /*0018*/ 	.byte	0x04, 0x17
        /*001a*/ 	.short	(.L_13 - .L_12)
.L_12:
        /*001c*/ 	.word	0x00000000
        /*0020*/ 	.short	0x0001
        /*0022*/ 	.short	0x0008
        /*0024*/ 	.byte	0x00, 0xf4, 0x21, 0x00


	//----- nvinfo : EIATTR_KPARAM_INFO
	.align		4
.L_13:
        /*0028*/ 	.byte	0x04, 0x17
        /*002a*/ 	.short	(.L_15 - .L_14)
.L_14:
        /*002c*/ 	.word	0x00000000
        /*0030*/ 	.short	0x0000
        /*0032*/ 	.short	0x0000
        /*0034*/ 	.byte	0x00, 0xf4, 0x21, 0x00


	//----- nvinfo : EIATTR_SPARSE_MMA_MASK
	.align		4
.L_15:
        /*0038*/ 	.byte	0x03, 0x50
        /*003a*/ 	.short	0x0000


	//----- nvinfo : EIATTR_MAXREG_COUNT
	.align		4
        /*003c*/ 	.byte	0x03, 0x1b
        /*003e*/ 	.short	0x00ff


	//----- nvinfo : EIATTR_EXIT_INSTR_OFFSETS
	.align		4
        /*0040*/ 	.byte	0x04, 0x1c
        /*0042*/ 	.short	(.L_17 - .L_16)


	//   ....[0]....
.L_16:
        /*0044*/ 	.word	0x00000190


	//----- nvinfo : EIATTR_REQNTID
	.align		4
.L_17:
        /*0048*/ 	.byte	0x04, 0x10
        /*004a*/ 	.short	(.L_19 - .L_18)
.L_18:
        /*004c*/ 	.word	0x00000100
        /*0050*/ 	.word	0x00000001
        /*0054*/ 	.word	0x00000001


	//----- nvinfo : EIATTR_CBANK_PARAM_SIZE
	.align		4
.L_19:
        /*0058*/ 	.byte	0x03, 0x19
        /*005a*/ 	.short	0x0014


	//----- nvinfo : EIATTR_PARAM_CBANK
	.align		4
        /*005c*/ 	.byte	0x04, 0x0a
        /*005e*/ 	.short	(.L_21 - .L_20)
	.align		4
.L_20:
        /*0060*/ 	.word	index@(.nv.constant0.triton_poi_fused_convolution_max_pool2d_with_indices_relu_8)
        /*0064*/ 	.short	0x0210
        /*0066*/ 	.short	0x0014


	//----- nvinfo : EIATTR_SW_WAR
	.align		4
.L_21:
        /*0068*/ 	.byte	0x04, 0x36
        /*006a*/ 	.short	(.L_23 - .L_22)
.L_22:
        /*006c*/ 	.word	0x00000008
.L_23:


//--------------------- .nv.callgraph             --------------------------
	.section	.nv.callgraph,"",@"SHT_CUDA_CALLGRAPH"
	.align	4
	.sectionentsize	8
	.align		4
        /*0000*/ 	.word	0x00000000
	.align		4
        /*0004*/ 	.word	0xffffffff
	.align		4
        /*0008*/ 	.word	0x00000000
	.align		4
        /*000c*/ 	.word	0xfffffffe
	.align		4
        /*0010*/ 	.word	0x00000000
	.align		4
        /*0014*/ 	.word	0xfffffffd
	.align		4
        /*0018*/ 	.word	0x00000000
	.align		4
        /*001c*/ 	.word	0xfffffffc


//--------------------- .text.triton_poi_fused_convolution_max_pool2d_with_indices_relu_8 --------------------------
	.section	.text.triton_poi_fused_convolution_max_pool2d_with_indices_relu_8,"ax",@progbits
	.align	128
        .global         triton_poi_fused_convolution_max_pool2d_with_indices_relu_8
        .type           triton_poi_fused_convolution_max_pool2d_with_indices_relu_8,@function
        .size           triton_poi_fused_convolution_max_pool2d_with_indices_relu_8,(.L_x_1 - triton_poi_fused_convolution_max_pool2d_with_indices_relu_8)
        .other          triton_poi_fused_convolution_max_pool2d_with_indices_relu_8,@"STO_CUDA_ENTRY STV_DEFAULT"
triton_poi_fused_convolution_max_pool2d_with_indices_relu_8:
.text.triton_poi_fused_convolution_max_pool2d_with_indices_relu_8:
[----:B------:R-:W-:Y:S01]  /*0000*/  LDC R1, c[0x0][0x28] ;  /* 0x00000a00ff017b82 */ /* 0x000fe20000000800 */
[----:B------:R-:W1:Y:S07]  /*0010*/  S2R R0, SR_TID.X ;  /* 0x0000000000007919 */ /* 0x000e6e0000002100 */
[----:B------:R-:W2:Y:S01]  /*0020*/  LDC.64 R4, c[0x0][0x218] ;  /* 0x00008600ff047b82 */ /* 0x000ea20000000a00 */
[----:B------:R-:W-:Y:S01]  /*0030*/  ULDC.64 UR4, c[0x0][0x208] ;  /* 0x0000820000047ab9 */ /* 0x000fe20000000a00 */
[----:B------:R-:W3:Y:S06]  /*0040*/  S2R R7, SR_CTAID.X ;  /* 0x0000000000077919 */ /* 0x000eec0000002500 */
[----:B------:R-:W4:Y:S01]  /*0050*/  LDC.64 R2, c[0x0][0x210] ;  /* 0x00008400ff027b82 */ /* 0x000f220000000a00 */
[----:B-1----:R-:W-:Y:S01]  /*0060*/  IMAD.SHL.U32 R0, R0, 0x2, RZ ;  /* 0x0000000200007824 */ /* 0x002fe200078e00ff */
[----:B---3--:R-:W-:-:S04]  /*0070*/  SHF.R.S32.HI R6, RZ, 0x16, R7 ;  /* 0x00000016ff067819 */ /* 0x008fc80000011407 */
[----:B------:R-:W-:-:S05]  /*0080*/  LOP3.LUT R0, R0, 0x1fe, RZ, 0xc0, !PT ;  /* 0x000001fe00007812 */ /* 0x000fca00078ec0ff */
[----:B------:R-:W-:Y:S01]  /*0090*/  IMAD R7, R7, 0x200, R0 ;  /* 0x0000020007077824 */ /* 0x000fe200078e0200 */
[----:B------:R-:W-:-:S03]  /*00a0*/  SGXT R0, R6, 0x1 ;  /* 0x000000010600781a */ /* 0x000fc60000000200 */
[----:B----4-:R-:W-:Y:S01]  /*00b0*/  IMAD.WIDE R2, R7, 0x4, R2 ;  /* 0x0000000407027825 */ /* 0x010fe200078e0202 */
[----:B------:R-:W-:-:S04]  /*00c0*/  LEA.HI R0, R0, R7, RZ, 0x7 ;  /* 0x0000000700007211 */ /* 0x000fc800078f38ff */
[----:B------:R-:W-:-:S05]  /*00d0*/  LOP3.LUT R0, R0, 0xffffff80, RZ, 0xc0, !PT ;  /* 0xffffff8000007812 */ /* 0x000fca00078ec0ff */
[----:B------:R-:W-:Y:S02]  /*00e0*/  IMAD.IADD R9, R7, 0x1, -R0 ;  /* 0x0000000107097824 */ /* 0x000fe400078e0a00 */
[----:B------:R-:W3:Y:S02]  /*00f0*/  LDG.E.64 R6, desc[UR4][R2.64] ;  /* 0x0000000402067981 */ /* 0x000ee4000c1e1b00 */
[----:B--2---:R-:W-:-:S06]  /*0100*/  IMAD.WIDE R4, R9, 0x4, R4 ;  /* 0x0000000409047825 */ /* 0x004fcc00078e0204 */
[----:B------:R-:W3:Y:S02]  /*0110*/  LDG.E.EL.64 R4, desc[UR4][R4.64] ;  /* 0x0000000404047981 */ /* 0x000ee4000c2e1b00 */
[C---:B---3--:R-:W-:Y:S01]  /*0120*/  FSETP.GEU.AND P0, PT, R6.reuse, -R4, PT ;  /* 0x800000040600720b */ /* 0x048fe20003f0e000 */
[----:B------:R-:W-:Y:S01]  /*0130*/  FADD R6, R6, R4 ;  /* 0x0000000406067221 */ /* 0x000fe20000000000 */
[C---:B------:R-:W-:Y:S01]  /*0140*/  FADD R0, R7.reuse, R5 ;  /* 0x0000000507007221 */ /* 0x040fe20000000000 */
[----:B------:R-:W-:-:S03]  /*0150*/  FSETP.GEU.AND P1, PT, R7, -R5, PT ;  /* 0x800000050700720b */ /* 0x000fc60003f2e000 */
[----:B------:R-:W-:Y:S02]  /*0160*/  FSEL R6, R6, RZ, P0 ;  /* 0x000000ff06067208 */ /* 0x000fe40000000000 */
[----:B------:R-:W-:-:S05]  /*0170*/  FSEL R7, R0, RZ, P1 ;  /* 0x000000ff00077208 */ /* 0x000fca0000800000 */
[----:B------:R-:W-:Y:S01]  /*0180*/  STG.E.64 desc[UR4][R2.64], R6 ;  /* 0x0000000602007986 */ /* 0x000fe2000c101b04 */
[----:B------:R-:W-:Y:S05]  /*0190*/  EXIT ;  /* 0x000000000000794d */ /* 0x000fea0003800000 */
.L_x_0:
[----:B------:R-:W-:-:S00]  /*01a0*/  BRA `(.L_x_0) ;  /* 0xfffffffc00fc7947 */ /* 0x000fc0000383ffff */
[----:B------:R-:W-:-:S00]  /*01b0*/  NOP ;  /* 0x0000000000007918 */ /* 0x000fc00000000000 */
        /* <DEDUP_REMOVED lines=12> */
.L_x_1:


//--------------------- .nv.constant0.triton_poi_fused_convolution_max_pool2d_with_indices_relu_8 --------------------------
	.section	.nv.constant0.triton_poi_fused_convolution_max_pool2d_with_indices_relu_8,"a",@progbits
	.sectionflags	@""
	.align	4
.nv.constant0.triton_poi_fused_convolution_max_pool2d_with_indices_relu_8:
	.zero		548
